//
// Generated by NVIDIA NVVM Compiler
//
// Compiler Build ID: CL-36424714
// Cuda compilation tools, release 13.0, V13.0.88
// Based on NVVM 20.0.0
//

.version 9.0
.target sm_100
.address_size 64

	// .globl	_Z19optimized_reductionPfS_
// _ZZ19optimized_reductionPfS_E11shared_data has been demoted

.visible .entry _Z19optimized_reductionPfS_(
	.param .u64 .ptr .align 1 _Z19optimized_reductionPfS__param_0,
	.param .u64 .ptr .align 1 _Z19optimized_reductionPfS__param_1
)
{
	.reg .pred 	%p<12>;
	.reg .b32 	%r<23>;
	.reg .b32 	%f<19>;
	.reg .b64 	%rd<9>;
	// demoted variable
	.shared .align 4 .b8 _ZZ19optimized_reductionPfS_E11shared_data[1024];
	ld.param.u64 	%rd1, [_Z19optimized_reductionPfS__param_0];
	ld.param.u64 	%rd2, [_Z19optimized_reductionPfS__param_1];
	mov.u32 	%r1, %tid.x;
	mov.u32 	%r2, %ctaid.x;
	mov.u32 	%r22, %ntid.x;
	mad.lo.s32 	%r4, %r2, %r22, %r1;
	setp.gt.s32 	%p1, %r4, 1048575;
	mov.f32 	%f18, 0f00000000;
	@%p1 bra 	$L__BB0_2;
	cvta.to.global.u64 	%rd3, %rd1;
	mul.wide.s32 	%rd4, %r4, 4;
	add.s64 	%rd5, %rd3, %rd4;
	ld.global.f32 	%f18, [%rd5];
$L__BB0_2:
	shl.b32 	%r8, %r1, 2;
	mov.u32 	%r9, _ZZ19optimized_reductionPfS_E11shared_data;
	add.s32 	%r5, %r9, %r8;
	st.shared.f32 	[%r5], %f18;
	bar.sync 	0;
	setp.lt.u32 	%p2, %r22, 66;
	@%p2 bra 	$L__BB0_6;
$L__BB0_3:
	shr.u32 	%r7, %r22, 1;
	setp.ge.u32 	%p3, %r1, %r7;
	@%p3 bra 	$L__BB0_5;
	shl.b32 	%r10, %r7, 2;
	add.s32 	%r11, %r5, %r10;
	ld.shared.f32 	%f5, [%r11];
	ld.shared.f32 	%f6, [%r5];
	add.f32 	%f7, %f5, %f6;
	st.shared.f32 	[%r5], %f7;
$L__BB0_5:
	bar.sync 	0;
	setp.gt.u32 	%p4, %r22, 131;
	mov.u32 	%r22, %r7;
	@%p4 bra 	$L__BB0_3;
$L__BB0_6:
	setp.gt.u32 	%p5, %r1, 31;
	@%p5 bra 	$L__BB0_9;
	ld.shared.f32 	%f8, [%r5];
	mov.b32 	%r12, %f8;
	shfl.sync.down.b32	%r13|%p6, %r12, 16, 31, -1;
	mov.b32 	%f9, %r13;
	add.f32 	%f10, %f8, %f9;
	mov.b32 	%r14, %f10;
	shfl.sync.down.b32	%r15|%p7, %r14, 8, 31, -1;
	mov.b32 	%f11, %r15;
	add.f32 	%f12, %f10, %f11;
	mov.b32 	%r16, %f12;
	shfl.sync.down.b32	%r17|%p8, %r16, 4, 31, -1;
	mov.b32 	%f13, %r17;
	add.f32 	%f14, %f12, %f13;
	mov.b32 	%r18, %f14;
	shfl.sync.down.b32	%r19|%p9, %r18, 2, 31, -1;
	mov.b32 	%f15, %r19;
	add.f32 	%f16, %f14, %f15;
	mov.b32 	%r20, %f16;
	shfl.sync.down.b32	%r21|%p10, %r20, 1, 31, -1;
	mov.b32 	%f17, %r21;
	add.f32 	%f3, %f16, %f17;
	setp.ne.s32 	%p11, %r1, 0;
	@%p11 bra 	$L__BB0_9;
	cvta.to.global.u64 	%rd6, %rd2;
	mul.wide.u32 	%rd7, %r2, 4;
	add.s64 	%rd8, %rd6, %rd7;
	st.global.f32 	[%rd8], %f3;
$L__BB0_9:
	ret;

}


// ===== COMPILED SASS (sm_100) =====

	.target	sm_100

	.elftype	@"ET_EXEC"


//--------------------- .note.nv.tkinfo           --------------------------
	.section	.note.nv.tkinfo,"",@"SHT_NOTE"
	.sectionflags	@"SHF_NOTE_NV_TKINFO"
	.tkinfo
        /*0018*/ 	.word	0x00000002
        /*0030*/ 	.string	""
        /*0030*/ 	.string	"ptxas"
        /*0030*/ 	.string	"Cuda compilation tools, release 13.0, V13.0.88"
        /*0030*/ 	.string	"Build cuda_13.0.r13.0/compiler.36424714_0"
        /*0030*/ 	.string	"-arch sm_100 -m 64 "



//--------------------- .note.nv.cuinfo           --------------------------
	.section	.note.nv.cuinfo,"",@"SHT_NOTE"
	.sectionflags	@"SHF_NOTE_NV_CUINFO"
        /*0018*/ 	.short	0x0002
        /*001a*/ 	.short	0x0064
        /*001c*/ 	.short	0x0082
	.zero		2


//--------------------- .nv.info                  --------------------------
	.section	.nv.info,"",@"SHT_CUDA_INFO"
	.align	4


	//----- nvinfo : EIATTR_REGCOUNT
	.align		4
        /*0000*/ 	.byte	0x04, 0x2f
        /*0002*/ 	.short	(.L_1 - .L_0)
	.align		4
.L_0:
        /*0004*/ 	.word	index@(_Z19optimized_reductionPfS_)
        /*0008*/ 	.word	0x0000000c


	//----- nvinfo : EIATTR_FRAME_SIZE
	.align		4
.L_1:
        /*000c*/ 	.byte	0x04, 0x11
        /*000e*/ 	.short	(.L_3 - .L_2)
	.align		4
.L_2:
        /*0010*/ 	.word	index@(_Z19optimized_reductionPfS_)
        /*0014*/ 	.word	0x00000000


	//----- nvinfo : EIATTR_MIN_STACK_SIZE
	.align		4
.L_3:
        /*0018*/ 	.byte	0x04, 0x12
        /*001a*/ 	.short	(.L_5 - .L_4)
	.align		4
.L_4:
        /*001c*/ 	.word	index@(_Z19optimized_reductionPfS_)
        /*0020*/ 	.word	0x00000000
.L_5:


//--------------------- .nv.compat                --------------------------
	.section	.nv.compat,"",@"SHT_CUDA_COMPAT_INFO"
	.align	4
        /*0000*/ 	.byte	0x02, 0x09, 0x00, 0x00, 0x02, 0x02, 0x01, 0x00, 0x02, 0x05, 0x05, 0x00, 0x03, 0x07, 0x01, 0x01
        /*0010*/ 	.byte	0x02, 0x03, 0x00, 0x00, 0x02, 0x06, 0x01, 0x00, 0x04, 0x0b, 0x08, 0x00, 0x09, 0x00, 0x00, 0x00
        /*0020*/ 	.byte	0x00, 0x00, 0x00, 0x00


//--------------------- .nv.info._Z19optimized_reductionPfS_ --------------------------
	.section	.nv.info._Z19optimized_reductionPfS_,"",@"SHT_CUDA_INFO"
	.sectionflags	@""
	.align	4


	//----- nvinfo : EIATTR_CUDA_API_VERSION
	.align		4
        /*0000*/ 	.byte	0x04, 0x37
        /*0002*/ 	.short	(.L_7 - .L_6)
.L_6:
        /*0004*/ 	.word	0x00000082


	//----- nvinfo : EIATTR_KPARAM_INFO
	.align		4
.L_7:
        /*0008*/ 	.byte	0x04, 0x17
        /*000a*/ 	.short	(.L_9 - .L_8)
.L_8:
        /*000c*/ 	.word	0x00000000
        /*0010*/ 	.short	0x0001
        /*0012*/ 	.short	0x0008
        /*0014*/ 	.byte	0x00, 0xf5, 0x21, 0x00


	//----- nvinfo : EIATTR_KPARAM_INFO
	.align		4
.L_9:
        /*0018*/ 	.byte	0x04, 0x17
        /*001a*/ 	.short	(.L_11 - .L_10)
.L_10:
        /*001c*/ 	.word	0x00000000
        /*0020*/ 	.short	0x0000
        /*0022*/ 	.short	0x0000
        /*0024*/ 	.byte	0x00, 0xf5, 0x21, 0x00


	//----- nvinfo : EIATTR_SPARSE_MMA_MASK
	.align		4
.L_11:
        /*0028*/ 	.byte	0x03, 0x50
        /*002a*/ 	.short	0x0000


	//----- nvinfo : EIATTR_MAXREG_COUNT
	.align		4
        /*002c*/ 	.byte	0x03, 0x1b
        /*002e*/ 	.short	0x00ff


	//----- nvinfo : EIATTR_NUM_BARRIERS
	.align		4
        /*0030*/ 	.byte	0x02, 0x4c
        /*0032*/ 	.byte	0x01
	.zero		1


	//----- nvinfo : EIATTR_MERCURY_ISA_VERSION
	.align		4
        /*0034*/ 	.byte	0x03, 0x5f
        /*0036*/ 	.short	0x0101


	//----- nvinfo : EIATTR_COOP_GROUP_MASK_REGIDS
	.align		4
        /*0038*/ 	.byte	0x04, 0x29
        /*003a*/ 	.short	(.L_13 - .L_12)


	//   ....[0]....
.L_12:
        /*003c*/ 	.word	0xffffffff


	//   ....[1]....
        /*0040*/ 	.word	0xffffffff


	//   ....[2]....
        /*0044*/ 	.word	0xffffffff


	//   ....[3]....
        /*0048*/ 	.word	0xffffffff


	//   ....[4]....
        /*004c*/ 	.word	0xffffffff


	//----- nvinfo : EIATTR_COOP_GROUP_INSTR_OFFSETS
	.align		4
.L_13:
        /*0050*/ 	.byte	0x04, 0x28
        /*0052*/ 	.short	(.L_15 - .L_14)


	//   ....[0]....
.L_14:
        /*0054*/ 	.word	0x00000230


	//   ....[1]....
        /*0058*/ 	.word	0x00000250


	//   ....[2]....
        /*005c*/ 	.word	0x00000270


	//   ....[3]....
        /*0060*/ 	.word	0x00000290


	//   ....[4]....
        /*0064*/ 	.word	0x000002b0


	//----- nvinfo : EIATTR_VRC_CTA_INIT_COUNT
	.align		4
.L_15:
        /*0068*/ 	.byte	0x02, 0x4a
	.zero		1
	.zero		1


	//----- nvinfo : EIATTR_EXIT_INSTR_OFFSETS
	.align		4
        /*006c*/ 	.byte	0x04, 0x1c
        /*006e*/ 	.short	(.L_17 - .L_16)


	//   ....[0]....
.L_16:
        /*0070*/ 	.word	0x00000200


	//   ....[1]....
        /*0074*/ 	.word	0x000002c0


	//   ....[2]....
        /*0078*/ 	.word	0x00000310


	//----- nvinfo : EIATTR_CBANK_PARAM_SIZE
	.align		4
.L_17:
        /*007c*/ 	.byte	0x03, 0x19
        /*007e*/ 	.short	0x0010


	//----- nvinfo : EIATTR_PARAM_CBANK
	.align		4
        /*0080*/ 	.byte	0x04, 0x0a
        /*0082*/ 	.short	(.L_19 - .L_18)
	.align		4
.L_18:
        /*0084*/ 	.word	index@(.nv.constant0._Z19optimized_reductionPfS_)
        /*0088*/ 	.short	0x0380
        /*008a*/ 	.short	0x0010


	//----- nvinfo : EIATTR_SW_WAR
	.align		4
.L_19:
        /*008c*/ 	.byte	0x04, 0x36
        /*008e*/ 	.short	(.L_21 - .L_20)
.L_20:
        /*0090*/ 	.word	0x00000008
.L_21:


//--------------------- .nv.callgraph             --------------------------
	.section	.nv.callgraph,"",@"SHT_CUDA_CALLGRAPH"
	.align	4
	.sectionentsize	8
	.align		4
        /*0000*/ 	.word	0x00000000
	.align		4
        /*0004*/ 	.word	0xffffffff
	.align		4
        /*0008*/ 	.word	0x00000000
	.align		4
        /*000c*/ 	.word	0xfffffffe
	.align		4
        /*0010*/ 	.word	0x00000000
	.align		4
        /*0014*/ 	.word	0xfffffffd
	.align		4
        /*0018*/ 	.word	0x00000000
	.align		4
        /*001c*/ 	.word	0xfffffffc


//--------------------- .text._Z19optimized_reductionPfS_ --------------------------
	.section	.text._Z19optimized_reductionPfS_,"ax",@progbits
	.align	128
        .global         _Z19optimized_reductionPfS_
        .type           _Z19optimized_reductionPfS_,@function
        .size           _Z19optimized_reductionPfS_,(.L_x_3 - _Z19optimized_reductionPfS_)
        .other          _Z19optimized_reductionPfS_,@"STO_CUDA_ENTRY STV_DEFAULT"
_Z19optimized_reductionPfS_:
.text._Z19optimized_reductionPfS_:
[----:B------:R-:W-:Y:S01]  /*0000*/  LDC R1, c[0x0][0x37c] ;  /* 0x0000df00ff017b82 */ /* 0x000fe20000000800 */
[----:B------:R-:W0:Y:S01]  /*0010*/  S2R R6, SR_TID.X ;  /* 0x0000000000067919 */ /* 0x000e220000002100 */
[----:B------:R-:W0:Y:S01]  /*0020*/  LDCU UR8, c[0x0][0x360] ;  /* 0x00006c00ff0877ac */ /* 0x000e220008000800 */
[----:B------:R-:W-:Y:S01]  /*0030*/  HFMA2 R4, -RZ, RZ, 0, 0 ;  /* 0x00000000ff047431 */ /* 0x000fe200000001ff */
[----:B------:R-:W0:Y:S01]  /*0040*/  S2R R9, SR_CTAID.X ;  /* 0x0000000000097919 */ /* 0x000e220000002500 */
[----:B------:R-:W1:Y:S01]  /*0050*/  LDCU.64 UR6, c[0x0][0x358] ;  /* 0x00006b00ff0677ac */ /* 0x000e620008000a00 */
[----:B0-----:R-:W-:-:S05]  /*0060*/  IMAD R5, R9, UR8, R6 ;  /* 0x0000000809057c24 */ /* 0x001fca000f8e0206 */
[----:B------:R-:W-:-:S13]  /*0070*/  ISETP.GT.AND P0, PT, R5, 0xfffff, PT ;  /* 0x000fffff0500780c */ /* 0x000fda0003f04270 */
[----:B------:R-:W0:Y:S02]  /*0080*/  @!P0 LDC.64 R2, c[0x0][0x380] ;  /* 0x0000e000ff028b82 */ /* 0x000e240000000a00 */
[----:B0-----:R-:W-:-:S05]  /*0090*/  @!P0 IMAD.WIDE R2, R5, 0x4, R2 ;  /* 0x0000000405028825 */ /* 0x001fca00078e0202 */
[----:B-1----:R-:W2:Y:S01]  /*00a0*/  @!P0 LDG.E R4, desc[UR6][R2.64] ;  /* 0x0000000602048981 */ /* 0x002ea2000c1e1900 */
[----:B------:R-:W0:Y:S01]  /*00b0*/  S2UR UR5, SR_CgaCtaId ;  /* 0x00000000000579c3 */ /* 0x000e220000008800 */
[----:B------:R-:W-:Y:S01]  /*00c0*/  MOV R0, UR8 ;  /* 0x0000000800007c02 */ /* 0x000fe20008000f00 */
[----:B------:R-:W-:Y:S01]  /*00d0*/  UMOV UR4, 0x400 ;  /* 0x0000040000047882 */ /* 0x000fe20000000000 */
[----:B------:R-:W-:Y:S02]  /*00e0*/  ISETP.GT.U32.AND P0, PT, R6, 0x1f, PT ;  /* 0x0000001f0600780c */ /* 0x000fe40003f04070 */
[----:B------:R-:W-:Y:S01]  /*00f0*/  ISETP.GE.U32.AND P1, PT, R0, 0x42, PT ;  /* 0x000000420000780c */ /* 0x000fe20003f26070 */
[----:B0-----:R-:W-:-:S06]  /*0100*/  ULEA UR4, UR5, UR4, 0x18 ;  /* 0x0000000405047291 */ /* 0x001fcc000f8ec0ff */
[----:B------:R-:W-:-:S05]  /*0110*/  LEA R5, R6, UR4, 0x2 ;  /* 0x0000000406057c11 */ /* 0x000fca000f8e10ff */
[----:B--2---:R0:W-:Y:S01]  /*0120*/  STS [R5], R4 ;  /* 0x0000000405007388 */ /* 0x0041e20000000800 */
[----:B------:R-:W-:Y:S06]  /*0130*/  BAR.SYNC.DEFER_BLOCKING 0x0 ;  /* 0x0000000000007b1d */ /* 0x000fec0000010000 */
[----:B------:R-:W-:Y:S05]  /*0140*/  @!P1 BRA `(.L_x_0) ;  /* 0x00000000002c9947 */ /* 0x000fea0003800000 */
.L_x_1:
[----:B------:R-:W-:-:S04]  /*0150*/  SHF.R.U32.HI R7, RZ, 0x1, R0 ;  /* 0x00000001ff077819 */ /* 0x000fc80000011600 */
[----:B------:R-:W-:-:S13]  /*0160*/  ISETP.GE.U32.AND P1, PT, R6, R7, PT ;  /* 0x000000070600720c */ /* 0x000fda0003f26070 */
[----:B------:R-:W-:Y:S01]  /*0170*/  @!P1 LEA R2, R7, R5, 0x2 ;  /* 0x0000000507029211 */ /* 0x000fe200078e10ff */
[----:B------:R-:W-:Y:S05]  /*0180*/  @!P1 LDS R3, [R5] ;  /* 0x0000000005039984 */ /* 0x000fea0000000800 */
[----:B------:R-:W0:Y:S02]  /*0190*/  @!P1 LDS R2, [R2] ;  /* 0x0000000002029984 */ /* 0x000e240000000800 */
[----:B0-----:R-:W-:-:S05]  /*01a0*/  @!P1 FADD R4, R2, R3 ;  /* 0x0000000302049221 */ /* 0x001fca0000000000 */
[----:B------:R1:W-:Y:S01]  /*01b0*/  @!P1 STS [R5], R4 ;  /* 0x0000000405009388 */ /* 0x0003e20000000800 */
[----:B------:R-:W-:Y:S01]  /*01c0*/  BAR.SYNC.DEFER_BLOCKING 0x0 ;  /* 0x0000000000007b1d */ /* 0x000fe20000010000 */
[----:B------:R-:W-:Y:S02]  /*01d0*/  ISETP.GT.U32.AND P1, PT, R0, 0x83, PT ;  /* 0x000000830000780c */ /* 0x000fe40003f24070 */
[----:B------:R-:W-:-:S11]  /*01e0*/  MOV R0, R7 ;  /* 0x0000000700007202 */ /* 0x000fd60000000f00 */
[----:B-1----:R-:W-:Y:S05]  /*01f0*/  @P1 BRA `(.L_x_1) ;  /* 0xfffffffc00d41947 */ /* 0x002fea000383ffff */
.L_x_0:
[----:B------:R-:W-:Y:S05]  /*0200*/  @P0 EXIT ;  /* 0x000000000000094d */ /* 0x000fea0003800000 */
[----:B0-----:R-:W0:Y:S01]  /*0210*/  LDS R5, [R5] ;  /* 0x0000000005057984 */ /* 0x001e220000000800 */
[----:B------:R-:W-:-:S03]  /*0220*/  ISETP.NE.AND P0, PT, R6, RZ, PT ;  /* 0x000000ff0600720c */ /* 0x000fc60003f05270 */
[----:B0-----:R-:W0:Y:S02]  /*0230*/  SHFL.DOWN PT, R0, R5, 0x10, 0x1f ;  /* 0x0a001f0005007f89 */ /* 0x001e2400000e0000 */
[----:B0-----:R-:W-:-:S05]  /*0240*/  FADD R0, R5, R0 ;  /* 0x0000000005007221 */ /* 0x001fca0000000000 */
[----:B------:R-:W0:Y:S02]  /*0250*/  SHFL.DOWN PT, R3, R0, 0x8, 0x1f ;  /* 0x09001f0000037f89 */ /* 0x000e2400000e0000 */
[----:B0-----:R-:W-:-:S05]  /*0260*/  FADD R3, R0, R3 ;  /* 0x0000000300037221 */ /* 0x001fca0000000000 */
[----:B------:R-:W0:Y:S02]  /*0270*/  SHFL.DOWN PT, R2, R3, 0x4, 0x1f ;  /* 0x08801f0003027f89 */ /* 0x000e2400000e0000 */
[----:B0-----:R-:W-:-:S05]  /*0280*/  FADD R2, R3, R2 ;  /* 0x0000000203027221 */ /* 0x001fca0000000000 */
[----:B------:R-:W0:Y:S02]  /*0290*/  SHFL.DOWN PT, R7, R2, 0x2, 0x1f ;  /* 0x08401f0002077f89 */ /* 0x000e2400000e0000 */
[----:B0-----:R-:W-:-:S05]  /*02a0*/  FADD R7, R2, R7 ;  /* 0x0000000702077221 */ /* 0x001fca0000000000 */
[----:B------:R0:W1:Y:S01]  /*02b0*/  SHFL.DOWN PT, R4, R7, 0x1, 0x1f ;  /* 0x08201f0007047f89 */ /* 0x00006200000e0000 */
[----:B------:R-:W-:Y:S05]  /*02c0*/  @P0 EXIT ;  /* 0x000000000000094d */ /* 0x000fea0003800000 */
[----:B------:R-:W2:Y:S01]  /*02d0*/  LDC.64 R2, c[0x0][0x388] ;  /* 0x0000e200ff027b82 */ /* 0x000ea20000000a00 */
[----:B01----:R-:W-:Y:S01]  /*02e0*/  FADD R7, R7, R4 ;  /* 0x0000000407077221 */ /* 0x003fe20000000000 */
[----:B--2---:R-:W-:-:S05]  /*02f0*/  IMAD.WIDE.U32 R2, R9, 0x4, R2 ;  /* 0x0000000409027825 */ /* 0x004fca00078e0002 */
[----:B------:R-:W-:Y:S01]  /*0300*/  STG.E desc[UR6][R2.64], R7 ;  /* 0x0000000702007986 */ /* 0x000fe2000c101906 */
[----:B------:R-:W-:Y:S05]  /*0310*/  EXIT ;  /* 0x000000000000794d */ /* 0x000fea0003800000 */
.L_x_2:
[----:B------:R-:W-:-:S00]  /*0320*/  BRA `(.L_x_2) ;  /* 0xfffffffc00fc7947 */ /* 0x000fc0000383ffff */
[----:B------:R-:W-:-:S00]  /*0330*/  NOP ;  /* 0x0000000000007918 */ /* 0x000fc00000000000 */
        /* <DEDUP_REMOVED lines=12> */
.L_x_3:


//--------------------- .nv.shared._Z19optimized_reductionPfS_ --------------------------
	.section	.nv.shared._Z19optimized_reductionPfS_,"aw",@nobits
	.sectionflags	@""
	.align	4
.nv.shared._Z19optimized_reductionPfS_:
	.zero		2048


//--------------------- .nv.shared.reserved.0     --------------------------
	.section	.nv.shared.reserved.0,"aw",@nobits
	.weak		__nv_reservedSMEM_offset_0_alias
	.size		__nv_reservedSMEM_offset_0_alias, 0, 64
	.other		__nv_reservedSMEM_offset_0_alias,@"STO_CUDA_RESERVED_SHARED STV_DEFAULT"
__nv_reservedSMEM_offset_0_alias:
	.zero		0
	.zero		64


//--------------------- .nv.constant0._Z19optimized_reductionPfS_ --------------------------
	.section	.nv.constant0._Z19optimized_reductionPfS_,"a",@progbits
	.sectionflags	@""
	.align	4
.nv.constant0._Z19optimized_reductionPfS_:
	.zero		912


//--------------------- SYMBOLS --------------------------

	.type		.nv.reservedSmem.offset0,@object
	.size		.nv.reservedSmem.offset0,0x4
	.type		.nv.reservedSmem.cap,@object
	.size		.nv.reservedSmem.cap,0x4
